//
// Generated by NVIDIA NVVM Compiler
//
// Compiler Build ID: CL-36424714
// Cuda compilation tools, release 13.0, V13.0.88
// Based on NVVM 20.0.0
//

.version 9.0
.target sm_100
.address_size 64

	// .globl	_Z8testFuncv
.global .align 4 .b8 __cudart_i2opi_f[24] = {65, 144, 67, 60, 153, 149, 98, 219, 192, 221, 52, 245, 209, 87, 39, 252, 41, 21, 68, 78, 110, 131, 249, 162};

.visible .entry _Z8testFuncv()
{


	ret;

}
	// .globl	_Z13modifyMeshGPUfPf
.visible .entry _Z13modifyMeshGPUfPf(
	.param .f32 _Z13modifyMeshGPUfPf_param_0,
	.param .u64 .ptr .align 1 _Z13modifyMeshGPUfPf_param_1
)
{
	.local .align 4 .b8 	__local_depot1[28];
	.reg .b64 	%SP;
	.reg .b64 	%SPL;
	.reg .pred 	%p<12>;
	.reg .b32 	%r<46>;
	.reg .b32 	%f<30>;
	.reg .b64 	%rd<25>;
	.reg .b64 	%fd<3>;

	mov.u64 	%SPL, __local_depot1;
	ld.param.f32 	%f7, [_Z13modifyMeshGPUfPf_param_0];
	ld.param.u64 	%rd10, [_Z13modifyMeshGPUfPf_param_1];
	add.u64 	%rd1, %SPL, 0;
	mov.u32 	%r16, %ctaid.x;
	mov.u32 	%r17, %ntid.x;
	mov.u32 	%r18, %tid.x;
	mad.lo.s32 	%r1, %r16, %r17, %r18;
	setp.gt.s32 	%p1, %r1, 8;
	mad.lo.s32 	%r19, %r1, -1431655765, 715827882;
	setp.gt.u32 	%p2, %r19, 1431655764;
	or.pred  	%p3, %p1, %p2;
	@%p3 bra 	$L__BB1_10;
	cvta.to.global.u64 	%rd12, %rd10;
	mul.wide.s32 	%rd13, %r1, 4;
	add.s64 	%rd2, %rd12, %rd13;
	ld.global.f32 	%f1, [%rd2];
	mul.f32 	%f8, %f7, 0f3F22F983;
	cvt.rni.s32.f32 	%r45, %f8;
	cvt.rn.f32.s32 	%f9, %r45;
	fma.rn.f32 	%f10, %f9, 0fBFC90FDA, %f7;
	fma.rn.f32 	%f11, %f9, 0fB3A22168, %f10;
	fma.rn.f32 	%f29, %f9, 0fA7C234C5, %f11;
	abs.f32 	%f3, %f7;
	setp.ltu.f32 	%p4, %f3, 0f47CE4780;
	@%p4 bra 	$L__BB1_9;
	setp.neu.f32 	%p5, %f3, 0f7F800000;
	@%p5 bra 	$L__BB1_4;
	mov.f32 	%f14, 0f00000000;
	mul.rn.f32 	%f29, %f7, %f14;
	mov.b32 	%r45, 0;
	bra.uni 	$L__BB1_9;
$L__BB1_4:
	mov.b32 	%r3, %f7;
	shl.b32 	%r21, %r3, 8;
	or.b32  	%r4, %r21, -2147483648;
	mov.b64 	%rd24, 0;
	mov.b32 	%r42, 0;
	mov.u64 	%rd22, __cudart_i2opi_f;
	mov.u64 	%rd23, %rd1;
$L__BB1_5:
	.pragma "nounroll";
	ld.global.nc.u32 	%r22, [%rd22];
	mad.wide.u32 	%rd16, %r22, %r4, %rd24;
	shr.u64 	%rd24, %rd16, 32;
	st.local.u32 	[%rd23], %rd16;
	add.s32 	%r42, %r42, 1;
	add.s64 	%rd23, %rd23, 4;
	add.s64 	%rd22, %rd22, 4;
	setp.ne.s32 	%p6, %r42, 6;
	@%p6 bra 	$L__BB1_5;
	shr.u32 	%r23, %r3, 23;
	st.local.u32 	[%rd1+24], %rd24;
	and.b32  	%r7, %r23, 31;
	and.b32  	%r24, %r23, 224;
	add.s32 	%r25, %r24, -128;
	shr.u32 	%r26, %r25, 5;
	mul.wide.u32 	%rd17, %r26, 4;
	sub.s64 	%rd9, %rd1, %rd17;
	ld.local.u32 	%r43, [%rd9+24];
	ld.local.u32 	%r44, [%rd9+20];
	setp.eq.s32 	%p7, %r7, 0;
	@%p7 bra 	$L__BB1_8;
	shf.l.wrap.b32 	%r43, %r44, %r43, %r7;
	ld.local.u32 	%r27, [%rd9+16];
	shf.l.wrap.b32 	%r44, %r27, %r44, %r7;
$L__BB1_8:
	shr.u32 	%r28, %r43, 30;
	shf.l.wrap.b32 	%r29, %r44, %r43, 2;
	shl.b32 	%r30, %r44, 2;
	shr.u32 	%r31, %r29, 31;
	add.s32 	%r32, %r31, %r28;
	neg.s32 	%r33, %r32;
	setp.lt.s32 	%p8, %r3, 0;
	selp.b32 	%r45, %r33, %r32, %p8;
	xor.b32  	%r34, %r29, %r3;
	shr.s32 	%r35, %r29, 31;
	xor.b32  	%r36, %r35, %r29;
	xor.b32  	%r37, %r35, %r30;
	cvt.u64.u32 	%rd18, %r36;
	shl.b64 	%rd19, %rd18, 32;
	cvt.u64.u32 	%rd20, %r37;
	or.b64  	%rd21, %rd19, %rd20;
	cvt.rn.f64.s64 	%fd1, %rd21;
	mul.f64 	%fd2, %fd1, 0d3BF921FB54442D19;
	cvt.rn.f32.f64 	%f12, %fd2;
	neg.f32 	%f13, %f12;
	setp.lt.s32 	%p9, %r34, 0;
	selp.f32 	%f29, %f13, %f12, %p9;
$L__BB1_9:
	add.s32 	%r39, %r45, 1;
	mul.rn.f32 	%f15, %f29, %f29;
	and.b32  	%r40, %r45, 1;
	setp.eq.b32 	%p10, %r40, 1;
	selp.f32 	%f16, %f29, 0f3F800000, %p10;
	fma.rn.f32 	%f17, %f15, %f16, 0f00000000;
	fma.rn.f32 	%f18, %f15, 0f37CBAC00, 0fBAB607ED;
	selp.f32 	%f19, 0fB94D4153, %f18, %p10;
	selp.f32 	%f20, 0f3C0885E4, 0f3D2AAABB, %p10;
	fma.rn.f32 	%f21, %f19, %f15, %f20;
	selp.f32 	%f22, 0fBE2AAAA8, 0fBEFFFFFF, %p10;
	fma.rn.f32 	%f23, %f21, %f15, %f22;
	fma.rn.f32 	%f24, %f23, %f17, %f16;
	and.b32  	%r41, %r39, 2;
	setp.eq.s32 	%p11, %r41, 0;
	mov.f32 	%f25, 0f00000000;
	sub.f32 	%f26, %f25, %f24;
	selp.f32 	%f27, %f24, %f26, %p11;
	fma.rn.f32 	%f28, %f27, 0f3F000000, %f1;
	st.global.f32 	[%rd2], %f28;
$L__BB1_10:
	ret;

}


// ===== COMPILED SASS (sm_100) =====

	.target	sm_100

	.elftype	@"ET_EXEC"


//--------------------- .note.nv.tkinfo           --------------------------
	.section	.note.nv.tkinfo,"",@"SHT_NOTE"
	.sectionflags	@"SHF_NOTE_NV_TKINFO"
	.tkinfo
        /*0018*/ 	.word	0x00000002
        /*0030*/ 	.string	""
        /*0030*/ 	.string	"ptxas"
        /*0030*/ 	.string	"Cuda compilation tools, release 13.0, V13.0.88"
        /*0030*/ 	.string	"Build cuda_13.0.r13.0/compiler.36424714_0"
        /*0030*/ 	.string	"-arch sm_100 -m 64 "



//--------------------- .note.nv.cuinfo           --------------------------
	.section	.note.nv.cuinfo,"",@"SHT_NOTE"
	.sectionflags	@"SHF_NOTE_NV_CUINFO"
        /*0018*/ 	.short	0x0002
        /*001a*/ 	.short	0x0064
        /*001c*/ 	.short	0x0082
	.zero		2


//--------------------- .nv.info                  --------------------------
	.section	.nv.info,"",@"SHT_CUDA_INFO"
	.align	4


	//----- nvinfo : EIATTR_REGCOUNT
	.align		4
        /*0000*/ 	.byte	0x04, 0x2f
        /*0002*/ 	.short	(.L_2 - .L_1)
	.align		4
.L_1:
        /*0004*/ 	.word	index@(_Z8testFuncv)
        /*0008*/ 	.word	0x00000004


	//----- nvinfo : EIATTR_FRAME_SIZE
	.align		4
.L_2:
        /*000c*/ 	.byte	0x04, 0x11
        /*000e*/ 	.short	(.L_4 - .L_3)
	.align		4
.L_3:
        /*0010*/ 	.word	index@(_Z8testFuncv)
        /*0014*/ 	.word	0x00000000


	//----- nvinfo : EIATTR_REGCOUNT
	.align		4
.L_4:
        /*0018*/ 	.byte	0x04, 0x2f
        /*001a*/ 	.short	(.L_6 - .L_5)
	.align		4
.L_5:
        /*001c*/ 	.word	index@(_Z13modifyMeshGPUfPf)
        /*0020*/ 	.word	0x00000015


	//----- nvinfo : EIATTR_FRAME_SIZE
	.align		4
.L_6:
        /*0024*/ 	.byte	0x04, 0x11
        /*0026*/ 	.short	(.L_8 - .L_7)
	.align		4
.L_7:
        /*0028*/ 	.word	index@(_Z13modifyMeshGPUfPf)
        /*002c*/ 	.word	0x00000000


	//----- nvinfo : EIATTR_MIN_STACK_SIZE
	.align		4
.L_8:
        /*0030*/ 	.byte	0x04, 0x12
        /*0032*/ 	.short	(.L_10 - .L_9)
	.align		4
.L_9:
        /*0034*/ 	.word	index@(_Z13modifyMeshGPUfPf)
        /*0038*/ 	.word	0x00000000


	//----- nvinfo : EIATTR_MIN_STACK_SIZE
	.align		4
.L_10:
        /*003c*/ 	.byte	0x04, 0x12
        /*003e*/ 	.short	(.L_12 - .L_11)
	.align		4
.L_11:
        /*0040*/ 	.word	index@(_Z8testFuncv)
        /*0044*/ 	.word	0x00000000
.L_12:


//--------------------- .nv.compat                --------------------------
	.section	.nv.compat,"",@"SHT_CUDA_COMPAT_INFO"
	.align	4
        /*0000*/ 	.byte	0x02, 0x09, 0x00, 0x00, 0x02, 0x02, 0x01, 0x00, 0x02, 0x05, 0x05, 0x00, 0x03, 0x07, 0x01, 0x01
        /*0010*/ 	.byte	0x02, 0x03, 0x00, 0x00, 0x02, 0x06, 0x01, 0x00, 0x04, 0x0b, 0x08, 0x00, 0x01, 0x00, 0x00, 0x00
        /*0020*/ 	.byte	0x00, 0x00, 0x00, 0x00


//--------------------- .nv.info._Z13modifyMeshGPUfPf --------------------------
	.section	.nv.info._Z13modifyMeshGPUfPf,"",@"SHT_CUDA_INFO"
	.sectionflags	@""
	.align	4


	//----- nvinfo : EIATTR_CUDA_API_VERSION
	.align		4
        /*0000*/ 	.byte	0x04, 0x37
        /*0002*/ 	.short	(.L_14 - .L_13)
.L_13:
        /*0004*/ 	.word	0x00000082


	//----- nvinfo : EIATTR_KPARAM_INFO
	.align		4
.L_14:
        /*0008*/ 	.byte	0x04, 0x17
        /*000a*/ 	.short	(.L_16 - .L_15)
.L_15:
        /*000c*/ 	.word	0x00000000
        /*0010*/ 	.short	0x0001
        /*0012*/ 	.short	0x0008
        /*0014*/ 	.byte	0x00, 0xf5, 0x21, 0x00


	//----- nvinfo : EIATTR_KPARAM_INFO
	.align		4
.L_16:
        /*0018*/ 	.byte	0x04, 0x17
        /*001a*/ 	.short	(.L_18 - .L_17)
.L_17:
        /*001c*/ 	.word	0x00000000
        /*0020*/ 	.short	0x0000
        /*0022*/ 	.short	0x0000
        /*0024*/ 	.byte	0x00, 0xf0, 0x11, 0x00


	//----- nvinfo : EIATTR_SPARSE_MMA_MASK
	.align		4
.L_18:
        /*0028*/ 	.byte	0x03, 0x50
        /*002a*/ 	.short	0x0000


	//----- nvinfo : EIATTR_MAXREG_COUNT
	.align		4
        /*002c*/ 	.byte	0x03, 0x1b
        /*002e*/ 	.short	0x00ff


	//----- nvinfo : EIATTR_MERCURY_ISA_VERSION
	.align		4
        /*0030*/ 	.byte	0x03, 0x5f
        /*0032*/ 	.short	0x0101


	//----- nvinfo : EIATTR_VRC_CTA_INIT_COUNT
	.align		4
        /*0034*/ 	.byte	0x02, 0x4a
	.zero		1
	.zero		1


	//----- nvinfo : EIATTR_EXIT_INSTR_OFFSETS
	.align		4
        /*0038*/ 	.byte	0x04, 0x1c
        /*003a*/ 	.short	(.L_20 - .L_19)


	//   ....[0]....
.L_19:
        /*003c*/ 	.word	0x00000090


	//   ....[1]....
        /*0040*/ 	.word	0x00000890


	//----- nvinfo : EIATTR_CBANK_PARAM_SIZE
	.align		4
.L_20:
        /*0044*/ 	.byte	0x03, 0x19
        /*0046*/ 	.short	0x0010


	//----- nvinfo : EIATTR_PARAM_CBANK
	.align		4
        /*0048*/ 	.byte	0x04, 0x0a
        /*004a*/ 	.short	(.L_22 - .L_21)
	.align		4
.L_21:
        /*004c*/ 	.word	index@(.nv.constant0._Z13modifyMeshGPUfPf)
        /*0050*/ 	.short	0x0380
        /*0052*/ 	.short	0x0010


	//----- nvinfo : EIATTR_SW_WAR
	.align		4
.L_22:
        /*0054*/ 	.byte	0x04, 0x36
        /*0056*/ 	.short	(.L_24 - .L_23)
.L_23:
        /*0058*/ 	.word	0x00000008
.L_24:


//--------------------- .nv.info._Z8testFuncv     --------------------------
	.section	.nv.info._Z8testFuncv,"",@"SHT_CUDA_INFO"
	.sectionflags	@""
	.align	4


	//----- nvinfo : EIATTR_CUDA_API_VERSION
	.align		4
        /*0000*/ 	.byte	0x04, 0x37
        /*0002*/ 	.short	(.L_26 - .L_25)
.L_25:
        /*0004*/ 	.word	0x00000082


	//----- nvinfo : EIATTR_SPARSE_MMA_MASK
	.align		4
.L_26:
        /*0008*/ 	.byte	0x03, 0x50
        /*000a*/ 	.short	0x0000


	//----- nvinfo : EIATTR_MAXREG_COUNT
	.align		4
        /*000c*/ 	.byte	0x03, 0x1b
        /*000e*/ 	.short	0x00ff


	//----- nvinfo : EIATTR_MERCURY_ISA_VERSION
	.align		4
        /*0010*/ 	.byte	0x03, 0x5f
        /*0012*/ 	.short	0x0101


	//----- nvinfo : EIATTR_VRC_CTA_INIT_COUNT
	.align		4
        /*0014*/ 	.byte	0x02, 0x4a
	.zero		1
	.zero		1


	//----- nvinfo : EIATTR_EXIT_INSTR_OFFSETS
	.align		4
        /*0018*/ 	.byte	0x04, 0x1c
        /*001a*/ 	.short	(.L_28 - .L_27)


	//   ....[0]....
.L_27:
        /*001c*/ 	.word	0x00000010


	//----- nvinfo : EIATTR_SW_WAR
	.align		4
.L_28:
        /*0020*/ 	.byte	0x04, 0x36
        /*0022*/ 	.short	(.L_30 - .L_29)
.L_29:
        /*0024*/ 	.word	0x00000008
.L_30:


//--------------------- .nv.callgraph             --------------------------
	.section	.nv.callgraph,"",@"SHT_CUDA_CALLGRAPH"
	.align	4
	.sectionentsize	8
	.align		4
        /*0000*/ 	.word	0x00000000
	.align		4
        /*0004*/ 	.word	0xffffffff
	.align		4
        /*0008*/ 	.word	0x00000000
	.align		4
        /*000c*/ 	.word	0xfffffffe
	.align		4
        /*0010*/ 	.word	0x00000000
	.align		4
        /*0014*/ 	.word	0xfffffffd
	.align		4
        /*0018*/ 	.word	0x00000000
	.align		4
        /*001c*/ 	.word	0xfffffffc


//--------------------- .nv.constant4             --------------------------
	.section	.nv.constant4,"a",@progbits
	.align	8
	.align		8
.nv.constant4:
        /*0000*/ 	.dword	__cudart_i2opi_f


//--------------------- .text._Z13modifyMeshGPUfPf --------------------------
	.section	.text._Z13modifyMeshGPUfPf,"ax",@progbits
	.align	128
        .global         _Z13modifyMeshGPUfPf
        .type           _Z13modifyMeshGPUfPf,@function
        .size           _Z13modifyMeshGPUfPf,(.L_x_5 - _Z13modifyMeshGPUfPf)
        .other          _Z13modifyMeshGPUfPf,@"STO_CUDA_ENTRY STV_DEFAULT"
_Z13modifyMeshGPUfPf:
.text._Z13modifyMeshGPUfPf:
[----:B------:R-:W-:Y:S01]  /*0000*/  LDC R1, c[0x0][0x37c] ;  /* 0x0000df00ff017b82 */ /* 0x000fe20000000800 */
[----:B------:R-:W0:Y:S07]  /*0010*/  S2R R0, SR_TID.X ;  /* 0x0000000000007919 */ /* 0x000e2e0000002100 */
[----:B------:R-:W0:Y:S01]  /*0020*/  S2UR UR4, SR_CTAID.X ;  /* 0x00000000000479c3 */ /* 0x000e220000002500 */
[----:B------:R-:W-:-:S07]  /*0030*/  IMAD.MOV.U32 R2, RZ, RZ, -0x55555555 ;  /* 0xaaaaaaabff027424 */ /* 0x000fce00078e00ff */
[----:B------:R-:W0:Y:S02]  /*0040*/  LDC R5, c[0x0][0x360] ;  /* 0x0000d800ff057b82 */ /* 0x000e240000000800 */
[----:B0-----:R-:W-:-:S04]  /*0050*/  IMAD R5, R5, UR4, R0 ;  /* 0x0000000405057c24 */ /* 0x001fc8000f8e0200 */
[----:B------:R-:W-:-:S05]  /*0060*/  IMAD R0, R5, R2, 0x2aaaaaaa ;  /* 0x2aaaaaaa05007424 */ /* 0x000fca00078e0202 */
[----:B------:R-:W-:-:S04]  /*0070*/  ISETP.GT.U32.AND P0, PT, R0, 0x55555554, PT ;  /* 0x555555540000780c */ /* 0x000fc80003f04070 */
[----:B------:R-:W-:-:S13]  /*0080*/  ISETP.GT.OR P0, PT, R5, 0x8, P0 ;  /* 0x000000080500780c */ /* 0x000fda0000704670 */
[----:B------:R-:W-:Y:S05]  /*0090*/  @P0 EXIT ;  /* 0x000000000000094d */ /* 0x000fea0003800000 */
[----:B------:R-:W0:Y:S01]  /*00a0*/  LDC.64 R2, c[0x0][0x388] ;  /* 0x0000e200ff027b82 */ /* 0x000e220000000a00 */
[----:B------:R-:W1:Y:S07]  /*00b0*/  LDCU.64 UR6, c[0x0][0x358] ;  /* 0x00006b00ff0677ac */ /* 0x000e6e0008000a00 */
[----:B------:R-:W2:Y:S01]  /*00c0*/  LDC R0, c[0x0][0x380] ;  /* 0x0000e000ff007b82 */ /* 0x000ea20000000800 */
[----:B0-----:R-:W-:-:S05]  /*00d0*/  IMAD.WIDE R2, R5, 0x4, R2 ;  /* 0x0000000405027825 */ /* 0x001fca00078e0202 */
[----:B-1----:R0:W5:Y:S01]  /*00e0*/  LDG.E R4, desc[UR6][R2.64] ;  /* 0x0000000602047981 */ /* 0x002162000c1e1900 */
[C---:B--2---:R-:W-:Y:S01]  /*00f0*/  FMUL R5, R0.reuse, 0.63661974668502807617 ;  /* 0x3f22f98300057820 */ /* 0x044fe20000400000 */
[----:B------:R-:W-:-:S05]  /*0100*/  FSETP.GE.AND P0, PT, |R0|, 105615, PT ;  /* 0x47ce47800000780b */ /* 0x000fca0003f06200 */
[----:B------:R-:W1:Y:S02]  /*0110*/  F2I.NTZ R5, R5 ;  /* 0x0000000500057305 */ /* 0x000e640000203100 */
[----:B-1----:R-:W-:-:S05]  /*0120*/  I2FP.F32.S32 R7, R5 ;  /* 0x0000000500077245 */ /* 0x002fca0000201400 */
[----:B------:R-:W-:-:S04]  /*0130*/  FFMA R6, R7, -1.5707962512969970703, R0 ;  /* 0xbfc90fda07067823 */ /* 0x000fc80000000000 */
[----:B------:R-:W-:-:S04]  /*0140*/  FFMA R6, R7, -7.5497894158615963534e-08, R6 ;  /* 0xb3a2216807067823 */ /* 0x000fc80000000006 */
[----:B------:R-:W-:Y:S01]  /*0150*/  FFMA R8, R7, -5.3903029534742383927e-15, R6 ;  /* 0xa7c234c507087823 */ /* 0x000fe20000000006 */
[----:B0-----:R-:W-:Y:S06]  /*0160*/  @!P0 BRA `(.L_x_0) ;  /* 0x0000000400788947 */ /* 0x001fec0003800000 */
[----:B------:R-:W-:-:S13]  /*0170*/  FSETP.NEU.AND P0, PT, |R0|, +INF , PT ;  /* 0x7f8000000000780b */ /* 0x000fda0003f0d200 */
[----:B------:R-:W-:Y:S01]  /*0180*/  @!P0 FMUL R8, RZ, R0 ;  /* 0x00000000ff088220 */ /* 0x000fe20000400000 */
[----:B------:R-:W-:Y:S01]  /*0190*/  @!P0 IMAD.MOV.U32 R5, RZ, RZ, RZ ;  /* 0x000000ffff058224 */ /* 0x000fe200078e00ff */
[----:B------:R-:W-:Y:S06]  /*01a0*/  @!P0 BRA `(.L_x_0) ;  /* 0x0000000400688947 */ /* 0x000fec0003800000 */
[----:B------:R-:W-:Y:S02]  /*01b0*/  IMAD.SHL.U32 R6, R0, 0x100, RZ ;  /* 0x0000010000067824 */ /* 0x000fe400078e00ff */
[----:B------:R-:W-:Y:S02]  /*01c0*/  HFMA2 R11, -RZ, RZ, 0, 0 ;  /* 0x00000000ff0b7431 */ /* 0x000fe400000001ff */
[----:B------:R-:W-:Y:S01]  /*01d0*/  IMAD.MOV.U32 R5, RZ, RZ, RZ ;  /* 0x000000ffff057224 */ /* 0x000fe200078e00ff */
[----:B------:R-:W0:Y:S01]  /*01e0*/  LDCU.64 UR8, c[0x4][URZ] ;  /* 0x01000000ff0877ac */ /* 0x000e220008000a00 */
[----:B------:R-:W-:Y:S01]  /*01f0*/  IMAD.MOV.U32 R18, RZ, RZ, RZ ;  /* 0x000000ffff127224 */ /* 0x000fe200078e00ff */
[----:B------:R-:W-:Y:S01]  /*0200*/  LOP3.LUT R10, R6, 0x80000000, RZ, 0xfc, !PT ;  /* 0x80000000060a7812 */ /* 0x000fe200078efcff */
[----:B------:R-:W-:-:S06]  /*0210*/  UMOV UR4, URZ ;  /* 0x000000ff00047c82 */ /* 0x000fcc0008000000 */
.L_x_1:
[----:B0-----:R-:W-:Y:S02]  /*0220*/  IMAD.U32 R8, RZ, RZ, UR8 ;  /* 0x00000008ff087e24 */ /* 0x001fe4000f8e00ff */
[----:B------:R-:W-:-:S05]  /*0230*/  IMAD.U32 R9, RZ, RZ, UR9 ;  /* 0x00000009ff097e24 */ /* 0x000fca000f8e00ff */
[----:B------:R-:W2:Y:S01]  /*0240*/  LDG.E.CONSTANT R7, desc[UR6][R8.64] ;  /* 0x0000000608077981 */ /* 0x000ea2000c1e9900 */
[----:B------:R-:W-:Y:S01]  /*0250*/  UIADD3 UR4, UPT, UPT, UR4, 0x1, URZ ;  /* 0x0000000104047890 */ /* 0x000fe2000fffe0ff */
[C---:B------:R-:W-:Y:S01]  /*0260*/  ISETP.EQ.AND P0, PT, R18.reuse, RZ, PT ;  /* 0x000000ff1200720c */ /* 0x040fe20003f02270 */
[----:B------:R-:W-:Y:S01]  /*0270*/  UIADD3 UR8, UP1, UPT, UR8, 0x4, URZ ;  /* 0x0000000408087890 */ /* 0x000fe2000ff3e0ff */
[C---:B------:R-:W-:Y:S01]  /*0280*/  ISETP.EQ.AND P1, PT, R18.reuse, 0x4, PT ;  /* 0x000000041200780c */ /* 0x040fe20003f22270 */
[----:B------:R-:W-:Y:S01]  /*0290*/  UISETP.NE.AND UP0, UPT, UR4, 0x6, UPT ;  /* 0x000000060400788c */ /* 0x000fe2000bf05270 */
[C---:B------:R-:W-:Y:S01]  /*02a0*/  ISETP.EQ.AND P2, PT, R18.reuse, 0x8, PT ;  /* 0x000000081200780c */ /* 0x040fe20003f42270 */
[----:B------:R-:W-:Y:S01]  /*02b0*/  UIADD3.X UR9, UPT, UPT, URZ, UR9, URZ, UP1, !UPT ;  /* 0x00000009ff097290 */ /* 0x000fe20008ffe4ff */
[C---:B------:R-:W-:Y:S02]  /*02c0*/  ISETP.EQ.AND P3, PT, R18.reuse, 0xc, PT ;  /* 0x0000000c1200780c */ /* 0x040fe40003f62270 */
[----:B------:R-:W-:-:S02]  /*02d0*/  ISETP.EQ.AND P4, PT, R18, 0x10, PT ;  /* 0x000000101200780c */ /* 0x000fc40003f82270 */
[C---:B------:R-:W-:Y:S01]  /*02e0*/  ISETP.EQ.AND P5, PT, R18.reuse, 0x14, PT ;  /* 0x000000141200780c */ /* 0x040fe20003fa2270 */
[----:B------:R-:W-:Y:S02]  /*02f0*/  VIADD R18, R18, 0x4 ;  /* 0x0000000412127836 */ /* 0x000fe40000000000 */
[----:B--2---:R-:W-:-:S03]  /*0300*/  IMAD.WIDE.U32 R6, R7, R10, RZ ;  /* 0x0000000a07067225 */ /* 0x004fc600078e00ff */
[----:B------:R-:W-:-:S04]  /*0310*/  IADD3 R6, P6, PT, R6, R5, RZ ;  /* 0x0000000506067210 */ /* 0x000fc80007fde0ff */
[-C--:B------:R-:W-:Y:S01]  /*0320*/  @P0 MOV R12, R6.reuse ;  /* 0x00000006000c0202 */ /* 0x080fe20000000f00 */
[----:B------:R-:W-:Y:S02]  /*0330*/  IMAD.X R5, R7, 0x1, R11, P6 ;  /* 0x0000000107057824 */ /* 0x000fe400030e060b */
[----:B------:R-:W-:Y:S01]  /*0340*/  @P5 MOV R17, R6 ;  /* 0x0000000600115202 */ /* 0x000fe20000000f00 */
[--C-:B------:R-:W-:Y:S02]  /*0350*/  @P1 IMAD.MOV.U32 R13, RZ, RZ, R6.reuse ;  /* 0x000000ffff0d1224 */ /* 0x100fe400078e0006 */
[--C-:B------:R-:W-:Y:S02]  /*0360*/  @P2 IMAD.MOV.U32 R14, RZ, RZ, R6.reuse ;  /* 0x000000ffff0e2224 */ /* 0x100fe400078e0006 */
[--C-:B------:R-:W-:Y:S02]  /*0370*/  @P3 IMAD.MOV.U32 R15, RZ, RZ, R6.reuse ;  /* 0x000000ffff0f3224 */ /* 0x100fe400078e0006 */
[----:B------:R-:W-:Y:S01]  /*0380*/  @P4 IMAD.MOV.U32 R16, RZ, RZ, R6 ;  /* 0x000000ffff104224 */ /* 0x000fe200078e0006 */
[----:B------:R-:W-:Y:S06]  /*0390*/  BRA.U UP0, `(.L_x_1) ;  /* 0xfffffffd00a07547 */ /* 0x000fec000b83ffff */
[----:B------:R-:W-:-:S04]  /*03a0*/  SHF.R.U32.HI R6, RZ, 0x17, R0 ;  /* 0x00000017ff067819 */ /* 0x000fc80000011600 */
[C---:B------:R-:W-:Y:S02]  /*03b0*/  LOP3.LUT R7, R6.reuse, 0xe0, RZ, 0xc0, !PT ;  /* 0x000000e006077812 */ /* 0x040fe400078ec0ff */
[----:B------:R-:W-:-:S03]  /*03c0*/  LOP3.LUT P6, RZ, R6, 0x1f, RZ, 0xc0, !PT ;  /* 0x0000001f06ff7812 */ /* 0x000fc600078cc0ff */
[----:B------:R-:W-:-:S05]  /*03d0*/  VIADD R7, R7, 0xffffff80 ;  /* 0xffffff8007077836 */ /* 0x000fca0000000000 */
[----:B------:R-:W-:-:S05]  /*03e0*/  SHF.R.U32.HI R7, RZ, 0x5, R7 ;  /* 0x00000005ff077819 */ /* 0x000fca0000011607 */
[----:B------:R-:W-:-:S05]  /*03f0*/  IMAD.U32 R9, R7, -0x4, RZ ;  /* 0xfffffffc07097824 */ /* 0x000fca00078e00ff */
[C---:B------:R-:W-:Y:S02]  /*0400*/  ISETP.EQ.AND P3, PT, R9.reuse, -0x18, PT ;  /* 0xffffffe80900780c */ /* 0x040fe40003f62270 */
[C---:B------:R-:W-:Y:S02]  /*0410*/  ISETP.EQ.AND P4, PT, R9.reuse, -0x14, PT ;  /* 0xffffffec0900780c */ /* 0x040fe40003f82270 */
[C---:B------:R-:W-:Y:S02]  /*0420*/  ISETP.EQ.AND P2, PT, R9.reuse, -0x10, PT ;  /* 0xfffffff00900780c */ /* 0x040fe40003f42270 */
[C---:B------:R-:W-:Y:S02]  /*0430*/  ISETP.EQ.AND P1, PT, R9.reuse, -0xc, PT ;  /* 0xfffffff40900780c */ /* 0x040fe40003f22270 */
[C---:B------:R-:W-:Y:S02]  /*0440*/  ISETP.EQ.AND P0, PT, R9.reuse, -0x8, PT ;  /* 0xfffffff80900780c */ /* 0x040fe40003f02270 */
[----:B------:R-:W-:-:S03]  /*0450*/  ISETP.EQ.AND P5, PT, R9, RZ, PT ;  /* 0x000000ff0900720c */ /* 0x000fc60003fa2270 */
[----:B------:R-:W-:Y:S01]  /*0460*/  @P3 IMAD.MOV.U32 R7, RZ, RZ, R12 ;  /* 0x000000ffff073224 */ /* 0x000fe200078e000c */
[C---:B------:R-:W-:Y:S01]  /*0470*/  ISETP.EQ.AND P3, PT, R9.reuse, -0x4, PT ;  /* 0xfffffffc0900780c */ /* 0x040fe20003f62270 */
[--C-:B------:R-:W-:Y:S01]  /*0480*/  @P4 IMAD.MOV.U32 R7, RZ, RZ, R13.reuse ;  /* 0x000000ffff074224 */ /* 0x100fe200078e000d */
[----:B------:R-:W-:Y:S01]  /*0490*/  @P4 MOV R8, R12 ;  /* 0x0000000c00084202 */ /* 0x000fe20000000f00 */
[----:B------:R-:W-:Y:S01]  /*04a0*/  @P2 IMAD.MOV.U32 R7, RZ, RZ, R14 ;  /* 0x000000ffff072224 */ /* 0x000fe200078e000e */
[----:B------:R-:W-:Y:S01]  /*04b0*/  ISETP.EQ.AND P4, PT, R9, 0x4, PT ;  /* 0x000000040900780c */ /* 0x000fe20003f82270 */
[----:B------:R-:W-:Y:S01]  /*04c0*/  @P2 IMAD.MOV.U32 R8, RZ, RZ, R13 ;  /* 0x000000ffff082224 */ /* 0x000fe200078e000d */
[----:B------:R-:W-:Y:S01]  /*04d0*/  @P1 MOV R7, R15 ;  /* 0x0000000f00071202 */ /* 0x000fe20000000f00 */
[----:B------:R-:W-:Y:S02]  /*04e0*/  @P0 IMAD.MOV.U32 R7, RZ, RZ, R16 ;  /* 0x000000ffff070224 */ /* 0x000fe400078e0010 */
[----:B------:R-:W-:-:S02]  /*04f0*/  @P1 IMAD.MOV.U32 R8, RZ, RZ, R14 ;  /* 0x000000ffff081224 */ /* 0x000fc400078e000e */
[----:B------:R-:W-:Y:S02]  /*0500*/  @P0 IMAD.MOV.U32 R8, RZ, RZ, R15 ;  /* 0x000000ffff080224 */ /* 0x000fe400078e000f */
[----:B------:R-:W-:Y:S01]  /*0510*/  @P3 MOV R7, R17 ;  /* 0x0000001100073202 */ /* 0x000fe20000000f00 */
[----:B------:R-:W-:Y:S02]  /*0520*/  @P5 IMAD.MOV.U32 R7, RZ, RZ, R5 ;  /* 0x000000ffff075224 */ /* 0x000fe400078e0005 */
[----:B------:R-:W-:Y:S02]  /*0530*/  @P3 IMAD.MOV.U32 R8, RZ, RZ, R16 ;  /* 0x000000ffff083224 */ /* 0x000fe400078e0010 */
[----:B------:R-:W-:Y:S01]  /*0540*/  @P5 IMAD.MOV.U32 R8, RZ, RZ, R17 ;  /* 0x000000ffff085224 */ /* 0x000fe200078e0011 */
[----:B------:R-:W-:Y:S01]  /*0550*/  MOV R11, R7 ;  /* 0x00000007000b7202 */ /* 0x000fe20000000f00 */
[----:B------:R-:W-:Y:S01]  /*0560*/  @P4 IMAD.MOV.U32 R8, RZ, RZ, R5 ;  /* 0x000000ffff084224 */ /* 0x000fe200078e0005 */
[----:B------:R-:W-:Y:S06]  /*0570*/  @!P6 BRA `(.L_x_2) ;  /* 0x00000000002ce947 */ /* 0x000fec0003800000 */
[----:B------:R-:W-:Y:S01]  /*0580*/  @P2 IMAD.MOV.U32 R7, RZ, RZ, R12 ;  /* 0x000000ffff072224 */ /* 0x000fe200078e000c */
[----:B------:R-:W-:Y:S01]  /*0590*/  LOP3.LUT R6, R6, 0x1f, RZ, 0xc0, !PT ;  /* 0x0000001f06067812 */ /* 0x000fe200078ec0ff */
[----:B------:R-:W-:Y:S02]  /*05a0*/  @P1 IMAD.MOV.U32 R7, RZ, RZ, R13 ;  /* 0x000000ffff071224 */ /* 0x000fe400078e000d */
[----:B------:R-:W-:Y:S01]  /*05b0*/  @P0 IMAD.MOV.U32 R7, RZ, RZ, R14 ;  /* 0x000000ffff070224 */ /* 0x000fe200078e000e */
[----:B------:R-:W-:Y:S02]  /*05c0*/  ISETP.EQ.AND P0, PT, R9, 0x8, PT ;  /* 0x000000080900780c */ /* 0x000fe40003f02270 */
[----:B------:R-:W-:Y:S01]  /*05d0*/  @P3 MOV R7, R15 ;  /* 0x0000000f00073202 */ /* 0x000fe20000000f00 */
[----:B------:R-:W-:Y:S01]  /*05e0*/  @P5 IMAD.MOV.U32 R7, RZ, RZ, R16 ;  /* 0x000000ffff075224 */ /* 0x000fe200078e0010 */
[----:B------:R-:W-:Y:S01]  /*05f0*/  SHF.L.W.U32.HI R11, R8, R6, R11 ;  /* 0x00000006080b7219 */ /* 0x000fe20000010e0b */
[----:B------:R-:W-:-:S08]  /*0600*/  @P4 IMAD.MOV.U32 R7, RZ, RZ, R17 ;  /* 0x000000ffff074224 */ /* 0x000fd000078e0011 */
[----:B------:R-:W-:-:S05]  /*0610*/  @P0 IMAD.MOV.U32 R7, RZ, RZ, R5 ;  /* 0x000000ffff070224 */ /* 0x000fca00078e0005 */
[----:B------:R-:W-:-:S07]  /*0620*/  SHF.L.W.U32.HI R8, R7, R6, R8 ;  /* 0x0000000607087219 */ /* 0x000fce0000010e08 */
.L_x_2:
[C---:B------:R-:W-:Y:S01]  /*0630*/  SHF.L.W.U32.HI R10, R8.reuse, 0x2, R11 ;  /* 0x00000002080a7819 */ /* 0x040fe20000010e0b */
[----:B------:R-:W-:Y:S01]  /*0640*/  UMOV UR4, 0x54442d19 ;  /* 0x54442d1900047882 */ /* 0x000fe20000000000 */
[----:B------:R-:W-:Y:S01]  /*0650*/  SHF.L.U32 R8, R8, 0x2, RZ ;  /* 0x0000000208087819 */ /* 0x000fe200000006ff */
[----:B------:R-:W-:Y:S01]  /*0660*/  UMOV UR5, 0x3bf921fb ;  /* 0x3bf921fb00057882 */ /* 0x000fe20000000000 */
[----:B------:R-:W-:Y:S02]  /*0670*/  SHF.R.S32.HI R5, RZ, 0x1f, R10 ;  /* 0x0000001fff057819 */ /* 0x000fe4000001140a */
[----:B------:R-:W-:Y:S02]  /*0680*/  ISETP.GE.AND P0, PT, R0, RZ, PT ;  /* 0x000000ff0000720c */ /* 0x000fe40003f06270 */
[C---:B------:R-:W-:Y:S02]  /*0690*/  LOP3.LUT R8, R5.reuse, R8, RZ, 0x3c, !PT ;  /* 0x0000000805087212 */ /* 0x040fe400078e3cff */
[----:B------:R-:W-:-:S02]  /*06a0*/  LOP3.LUT R9, R5, R10, RZ, 0x3c, !PT ;  /* 0x0000000a05097212 */ /* 0x000fc400078e3cff */
[----:B------:R-:W-:Y:S02]  /*06b0*/  SHF.R.U32.HI R5, RZ, 0x1e, R11 ;  /* 0x0000001eff057819 */ /* 0x000fe4000001160b */
[----:B------:R-:W0:Y:S01]  /*06c0*/  I2F.F64.S64 R6, R8 ;  /* 0x0000000800067312 */ /* 0x000e220000301c00 */
[C---:B------:R-:W-:Y:S02]  /*06d0*/  LOP3.LUT R0, R10.reuse, R0, RZ, 0x3c, !PT ;  /* 0x000000000a007212 */ /* 0x040fe400078e3cff */
[----:B------:R-:W-:Y:S02]  /*06e0*/  LEA.HI R5, R10, R5, RZ, 0x1 ;  /* 0x000000050a057211 */ /* 0x000fe400078f08ff */
[----:B------:R-:W-:-:S03]  /*06f0*/  ISETP.GE.AND P1, PT, R0, RZ, PT ;  /* 0x000000ff0000720c */ /* 0x000fc60003f26270 */
[----:B------:R-:W-:-:S04]  /*0700*/  IMAD.MOV R0, RZ, RZ, -R5 ;  /* 0x000000ffff007224 */ /* 0x000fc800078e0a05 */
[----:B------:R-:W-:Y:S01]  /*0710*/  @!P0 IMAD.MOV.U32 R5, RZ, RZ, R0 ;  /* 0x000000ffff058224 */ /* 0x000fe200078e0000 */
[----:B0-----:R-:W-:-:S10]  /*0720*/  DMUL R6, R6, UR4 ;  /* 0x0000000406067c28 */ /* 0x001fd40008000000 */
[----:B------:R-:W0:Y:S02]  /*0730*/  F2F.F32.F64 R6, R6 ;  /* 0x0000000600067310 */ /* 0x000e240000301000 */
[----:B0-----:R-:W-:-:S07]  /*0740*/  FSEL R8, -R6, R6, !P1 ;  /* 0x0000000606087208 */ /* 0x001fce0004800100 */
.L_x_0:
[----:B------:R-:W-:Y:S02]  /*0750*/  IMAD.MOV.U32 R0, RZ, RZ, 0x37cbac00 ;  /* 0x37cbac00ff007424 */ /* 0x000fe400078e00ff */
[----:B------:R-:W-:Y:S01]  /*0760*/  FMUL R7, R8, R8 ;  /* 0x0000000808077220 */ /* 0x000fe20000400000 */
[C---:B------:R-:W-:Y:S01]  /*0770*/  LOP3.LUT R6, R5.reuse, 0x1, RZ, 0xc0, !PT ;  /* 0x0000000105067812 */ /* 0x040fe200078ec0ff */
[----:B------:R-:W-:Y:S01]  /*0780*/  VIADD R5, R5, 0x1 ;  /* 0x0000000105057836 */ /* 0x000fe20000000000 */
[----:B------:R-:W-:Y:S01]  /*0790*/  MOV R10, 0x3c0885e4 ;  /* 0x3c0885e4000a7802 */ /* 0x000fe20000000f00 */
[----:B------:R-:W-:Y:S01]  /*07a0*/  FFMA R0, R7, R0, -0.0013887860113754868507 ;  /* 0xbab607ed07007423 */ /* 0x000fe20000000000 */
[----:B------:R-:W-:Y:S01]  /*07b0*/  ISETP.NE.U32.AND P0, PT, R6, 0x1, PT ;  /* 0x000000010600780c */ /* 0x000fe20003f05070 */
[----:B------:R-:W-:Y:S01]  /*07c0*/  IMAD.MOV.U32 R9, RZ, RZ, 0x3e2aaaa8 ;  /* 0x3e2aaaa8ff097424 */ /* 0x000fe200078e00ff */
[----:B------:R-:W-:Y:S02]  /*07d0*/  LOP3.LUT P1, RZ, R5, 0x2, RZ, 0xc0, !PT ;  /* 0x0000000205ff7812 */ /* 0x000fe4000782c0ff */
[----:B------:R-:W-:-:S02]  /*07e0*/  FSEL R6, R0, -0.00019574658654164522886, P0 ;  /* 0xb94d415300067808 */ /* 0x000fc40000000000 */
[----:B------:R-:W-:Y:S02]  /*07f0*/  FSEL R10, R10, 0.041666727513074874878, !P0 ;  /* 0x3d2aaabb0a0a7808 */ /* 0x000fe40004000000 */
[----:B------:R-:W-:Y:S02]  /*0800*/  FSEL R0, R8, 1, !P0 ;  /* 0x3f80000008007808 */ /* 0x000fe40004000000 */
[----:B------:R-:W-:Y:S01]  /*0810*/  FSEL R9, -R9, -0.4999999701976776123, !P0 ;  /* 0xbeffffff09097808 */ /* 0x000fe20004000100 */
[C---:B------:R-:W-:Y:S02]  /*0820*/  FFMA R6, R7.reuse, R6, R10 ;  /* 0x0000000607067223 */ /* 0x040fe4000000000a */
[C---:B------:R-:W-:Y:S02]  /*0830*/  FFMA R5, R7.reuse, R0, RZ ;  /* 0x0000000007057223 */ /* 0x040fe400000000ff */
[----:B------:R-:W-:-:S04]  /*0840*/  FFMA R6, R7, R6, R9 ;  /* 0x0000000607067223 */ /* 0x000fc80000000009 */
[----:B------:R-:W-:-:S04]  /*0850*/  FFMA R5, R5, R6, R0 ;  /* 0x0000000605057223 */ /* 0x000fc80000000000 */
[----:B------:R-:W-:-:S04]  /*0860*/  @P1 FADD R5, RZ, -R5 ;  /* 0x80000005ff051221 */ /* 0x000fc80000000000 */
[----:B-----5:R-:W-:-:S05]  /*0870*/  FFMA R5, R5, 0.5, R4 ;  /* 0x3f00000005057823 */ /* 0x020fca0000000004 */
[----:B------:R-:W-:Y:S01]  /*0880*/  STG.E desc[UR6][R2.64], R5 ;  /* 0x0000000502007986 */ /* 0x000fe2000c101906 */
[----:B------:R-:W-:Y:S05]  /*0890*/  EXIT ;  /* 0x000000000000794d */ /* 0x000fea0003800000 */
.L_x_3:
[----:B------:R-:W-:-:S00]  /*08a0*/  BRA `(.L_x_3) ;  /* 0xfffffffc00fc7947 */ /* 0x000fc0000383ffff */
[----:B------:R-:W-:-:S00]  /*08b0*/  NOP ;  /* 0x0000000000007918 */ /* 0x000fc00000000000 */
        /* <DEDUP_REMOVED lines=12> */
.L_x_5:


//--------------------- .text._Z8testFuncv        --------------------------
	.section	.text._Z8testFuncv,"ax",@progbits
	.align	128
        .global         _Z8testFuncv
        .type           _Z8testFuncv,@function
        .size           _Z8testFuncv,(.L_x_6 - _Z8testFuncv)
        .other          _Z8testFuncv,@"STO_CUDA_ENTRY STV_DEFAULT"
_Z8testFuncv:
.text._Z8testFuncv:
[----:B------:R-:W-:Y:S01]  /*0000*/  LDC R1, c[0x0][0x37c] ;  /* 0x0000df00ff017b82 */ /* 0x000fe20000000800 */
[----:B------:R-:W-:Y:S05]  /*0010*/  EXIT ;  /* 0x000000000000794d */ /* 0x000fea0003800000 */
.L_x_4:
        /* <DEDUP_REMOVED lines=14> */
.L_x_6:


//--------------------- .nv.global.init           --------------------------
	.section	.nv.global.init,"aw",@progbits
	.align	4
.nv.global.init:
	.type		__cudart_i2opi_f,@object
	.size		__cudart_i2opi_f,(.L_0 - __cudart_i2opi_f)
__cudart_i2opi_f:
        /*0000*/ 	.byte	0x41, 0x90, 0x43, 0x3c, 0x99, 0x95, 0x62, 0xdb, 0xc0, 0xdd, 0x34, 0xf5, 0xd1, 0x57, 0x27, 0xfc
        /*0010*/ 	.byte	0x29, 0x15, 0x44, 0x4e, 0x6e, 0x83, 0xf9, 0xa2
.L_0:


//--------------------- .nv.shared.reserved.0     --------------------------
	.section	.nv.shared.reserved.0,"aw",@nobits
	.weak		__nv_reservedSMEM_offset_0_alias
	.size		__nv_reservedSMEM_offset_0_alias, 0, 64
	.other		__nv_reservedSMEM_offset_0_alias,@"STO_CUDA_RESERVED_SHARED STV_DEFAULT"
__nv_reservedSMEM_offset_0_alias:
	.zero		0
	.zero		64


//--------------------- .nv.constant0._Z13modifyMeshGPUfPf --------------------------
	.section	.nv.constant0._Z13modifyMeshGPUfPf,"a",@progbits
	.sectionflags	@""
	.align	4
.nv.constant0._Z13modifyMeshGPUfPf:
	.zero		912


//--------------------- .nv.constant0._Z8testFuncv --------------------------
	.section	.nv.constant0._Z8testFuncv,"a",@progbits
	.sectionflags	@""
	.align	4
.nv.constant0._Z8testFuncv:
	.zero		896


//--------------------- SYMBOLS --------------------------

	.type		.nv.reservedSmem.offset0,@object
	.size		.nv.reservedSmem.offset0,0x4
